//
// Generated by NVIDIA NVVM Compiler
//
// Compiler Build ID: CL-36424714
// Cuda compilation tools, release 13.0, V13.0.88
// Based on NVVM 20.0.0
//

.version 9.0
.target sm_100
.address_size 64

	// .globl	_Z9matMulGpuPdS_S_i

.visible .entry _Z9matMulGpuPdS_S_i(
	.param .u64 .ptr .align 1 _Z9matMulGpuPdS_S_i_param_0,
	.param .u64 .ptr .align 1 _Z9matMulGpuPdS_S_i_param_1,
	.param .u64 .ptr .align 1 _Z9matMulGpuPdS_S_i_param_2,
	.param .u32 _Z9matMulGpuPdS_S_i_param_3
)
{
	.reg .pred 	%p<12>;
	.reg .b32 	%r<71>;
	.reg .b64 	%rd<65>;
	.reg .b64 	%fd<55>;

	ld.param.u64 	%rd11, [_Z9matMulGpuPdS_S_i_param_0];
	ld.param.u64 	%rd12, [_Z9matMulGpuPdS_S_i_param_1];
	ld.param.u64 	%rd10, [_Z9matMulGpuPdS_S_i_param_2];
	ld.param.u32 	%r38, [_Z9matMulGpuPdS_S_i_param_3];
	cvta.to.global.u64 	%rd1, %rd12;
	cvta.to.global.u64 	%rd2, %rd11;
	mov.u32 	%r39, %tid.y;
	mov.u32 	%r40, %ntid.y;
	mad.lo.s32 	%r1, %r40, %r39, %r39;
	mov.u32 	%r41, %tid.x;
	mov.u32 	%r42, %ntid.x;
	mad.lo.s32 	%r43, %r42, %r41, %r41;
	max.s32 	%r44, %r1, %r43;
	setp.ge.s32 	%p1, %r44, %r38;
	setp.lt.s32 	%p2, %r38, 1;
	or.pred  	%p3, %p1, %p2;
	@%p3 bra 	$L__BB0_12;
	cvta.to.global.u64 	%rd13, %rd10;
	mul.lo.s32 	%r3, %r38, %r1;
	add.s32 	%r46, %r3, %r43;
	mul.wide.u32 	%rd14, %r46, 8;
	add.s64 	%rd3, %rd13, %rd14;
	ld.global.f64 	%fd52, [%rd3];
	and.b32  	%r4, %r38, 7;
	setp.lt.u32 	%p4, %r38, 8;
	mov.b32 	%r69, 0;
	@%p4 bra 	$L__BB0_4;
	and.b32  	%r69, %r38, 2147483640;
	neg.s32 	%r67, %r69;
	add.s32 	%r66, %r38, %r43;
	shl.b32 	%r8, %r38, 3;
	shl.b32 	%r47, %r38, 1;
	add.s32 	%r65, %r43, %r47;
	mad.lo.s32 	%r64, %r38, 3, %r43;
	shl.b32 	%r48, %r38, 2;
	add.s32 	%r63, %r43, %r48;
	mad.lo.s32 	%r62, %r38, 5, %r43;
	mad.lo.s32 	%r61, %r38, 6, %r43;
	mad.lo.s32 	%r60, %r38, 7, %r43;
	mul.wide.u32 	%rd15, %r43, 8;
	add.s64 	%rd64, %rd1, %rd15;
	mul.wide.u32 	%rd16, %r3, 8;
	add.s64 	%rd17, %rd16, %rd2;
	add.s64 	%rd63, %rd17, 32;
	mul.wide.u32 	%rd32, %r8, 8;
$L__BB0_3:
	.pragma "nounroll";
	ld.global.f64 	%fd9, [%rd63+-32];
	ld.global.f64 	%fd10, [%rd64];
	fma.rn.f64 	%fd11, %fd9, %fd10, %fd52;
	st.global.f64 	[%rd3], %fd11;
	ld.global.f64 	%fd12, [%rd63+-24];
	mul.wide.u32 	%rd18, %r66, 8;
	add.s64 	%rd19, %rd1, %rd18;
	ld.global.f64 	%fd13, [%rd19];
	fma.rn.f64 	%fd14, %fd12, %fd13, %fd11;
	st.global.f64 	[%rd3], %fd14;
	ld.global.f64 	%fd15, [%rd63+-16];
	mul.wide.u32 	%rd20, %r65, 8;
	add.s64 	%rd21, %rd1, %rd20;
	ld.global.f64 	%fd16, [%rd21];
	fma.rn.f64 	%fd17, %fd15, %fd16, %fd14;
	st.global.f64 	[%rd3], %fd17;
	ld.global.f64 	%fd18, [%rd63+-8];
	mul.wide.u32 	%rd22, %r64, 8;
	add.s64 	%rd23, %rd1, %rd22;
	ld.global.f64 	%fd19, [%rd23];
	fma.rn.f64 	%fd20, %fd18, %fd19, %fd17;
	st.global.f64 	[%rd3], %fd20;
	ld.global.f64 	%fd21, [%rd63];
	mul.wide.u32 	%rd24, %r63, 8;
	add.s64 	%rd25, %rd1, %rd24;
	ld.global.f64 	%fd22, [%rd25];
	fma.rn.f64 	%fd23, %fd21, %fd22, %fd20;
	st.global.f64 	[%rd3], %fd23;
	ld.global.f64 	%fd24, [%rd63+8];
	mul.wide.u32 	%rd26, %r62, 8;
	add.s64 	%rd27, %rd1, %rd26;
	ld.global.f64 	%fd25, [%rd27];
	fma.rn.f64 	%fd26, %fd24, %fd25, %fd23;
	st.global.f64 	[%rd3], %fd26;
	ld.global.f64 	%fd27, [%rd63+16];
	mul.wide.u32 	%rd28, %r61, 8;
	add.s64 	%rd29, %rd1, %rd28;
	ld.global.f64 	%fd28, [%rd29];
	fma.rn.f64 	%fd29, %fd27, %fd28, %fd26;
	st.global.f64 	[%rd3], %fd29;
	ld.global.f64 	%fd30, [%rd63+24];
	mul.wide.u32 	%rd30, %r60, 8;
	add.s64 	%rd31, %rd1, %rd30;
	ld.global.f64 	%fd31, [%rd31];
	fma.rn.f64 	%fd52, %fd30, %fd31, %fd29;
	st.global.f64 	[%rd3], %fd52;
	add.s32 	%r67, %r67, 8;
	add.s32 	%r66, %r66, %r8;
	add.s32 	%r65, %r65, %r8;
	add.s32 	%r64, %r64, %r8;
	add.s32 	%r63, %r63, %r8;
	add.s32 	%r62, %r62, %r8;
	add.s32 	%r61, %r61, %r8;
	add.s32 	%r60, %r60, %r8;
	add.s64 	%rd64, %rd64, %rd32;
	add.s64 	%rd63, %rd63, 64;
	setp.ne.s32 	%p5, %r67, 0;
	@%p5 bra 	$L__BB0_3;
$L__BB0_4:
	setp.eq.s32 	%p6, %r4, 0;
	@%p6 bra 	$L__BB0_12;
	and.b32  	%r32, %r38, 3;
	setp.lt.u32 	%p7, %r4, 4;
	@%p7 bra 	$L__BB0_7;
	add.s32 	%r49, %r69, %r3;
	mul.wide.u32 	%rd33, %r49, 8;
	add.s64 	%rd34, %rd2, %rd33;
	ld.global.f64 	%fd32, [%rd34];
	mad.lo.s32 	%r50, %r69, %r38, %r43;
	mul.wide.u32 	%rd35, %r50, 8;
	add.s64 	%rd36, %rd1, %rd35;
	ld.global.f64 	%fd33, [%rd36];
	fma.rn.f64 	%fd34, %fd32, %fd33, %fd52;
	st.global.f64 	[%rd3], %fd34;
	cvt.u64.u32 	%rd37, %r3;
	cvt.u64.u32 	%rd38, %r69;
	add.s64 	%rd39, %rd38, %rd37;
	shl.b64 	%rd40, %rd39, 3;
	add.s64 	%rd41, %rd2, %rd40;
	ld.global.f64 	%fd35, [%rd41+8];
	add.s32 	%r51, %r50, %r38;
	mul.wide.u32 	%rd42, %r51, 8;
	add.s64 	%rd43, %rd1, %rd42;
	ld.global.f64 	%fd36, [%rd43];
	fma.rn.f64 	%fd37, %fd35, %fd36, %fd34;
	st.global.f64 	[%rd3], %fd37;
	ld.global.f64 	%fd38, [%rd41+16];
	add.s32 	%r52, %r51, %r38;
	mul.wide.u32 	%rd44, %r52, 8;
	add.s64 	%rd45, %rd1, %rd44;
	ld.global.f64 	%fd39, [%rd45];
	fma.rn.f64 	%fd40, %fd38, %fd39, %fd37;
	st.global.f64 	[%rd3], %fd40;
	ld.global.f64 	%fd41, [%rd41+24];
	add.s32 	%r53, %r52, %r38;
	mul.wide.u32 	%rd46, %r53, 8;
	add.s64 	%rd47, %rd1, %rd46;
	ld.global.f64 	%fd42, [%rd47];
	fma.rn.f64 	%fd52, %fd41, %fd42, %fd40;
	st.global.f64 	[%rd3], %fd52;
	add.s32 	%r69, %r69, 4;
$L__BB0_7:
	setp.eq.s32 	%p8, %r32, 0;
	@%p8 bra 	$L__BB0_12;
	setp.eq.s32 	%p9, %r32, 1;
	@%p9 bra 	$L__BB0_10;
	add.s32 	%r54, %r69, %r3;
	mul.wide.u32 	%rd48, %r54, 8;
	add.s64 	%rd49, %rd2, %rd48;
	ld.global.f64 	%fd43, [%rd49];
	mad.lo.s32 	%r55, %r69, %r38, %r43;
	mul.wide.u32 	%rd50, %r55, 8;
	add.s64 	%rd51, %rd1, %rd50;
	ld.global.f64 	%fd44, [%rd51];
	fma.rn.f64 	%fd45, %fd43, %fd44, %fd52;
	st.global.f64 	[%rd3], %fd45;
	cvt.u64.u32 	%rd52, %r3;
	cvt.u64.u32 	%rd53, %r69;
	add.s64 	%rd54, %rd53, %rd52;
	shl.b64 	%rd55, %rd54, 3;
	add.s64 	%rd56, %rd2, %rd55;
	ld.global.f64 	%fd46, [%rd56+8];
	add.s32 	%r56, %r55, %r38;
	mul.wide.u32 	%rd57, %r56, 8;
	add.s64 	%rd58, %rd1, %rd57;
	ld.global.f64 	%fd47, [%rd58];
	fma.rn.f64 	%fd52, %fd46, %fd47, %fd45;
	st.global.f64 	[%rd3], %fd52;
	add.s32 	%r69, %r69, 2;
$L__BB0_10:
	and.b32  	%r57, %r38, 1;
	setp.eq.b32 	%p10, %r57, 1;
	not.pred 	%p11, %p10;
	@%p11 bra 	$L__BB0_12;
	add.s32 	%r58, %r69, %r3;
	mul.wide.u32 	%rd59, %r58, 8;
	add.s64 	%rd60, %rd2, %rd59;
	ld.global.f64 	%fd48, [%rd60];
	mad.lo.s32 	%r59, %r69, %r38, %r43;
	mul.wide.u32 	%rd61, %r59, 8;
	add.s64 	%rd62, %rd1, %rd61;
	ld.global.f64 	%fd49, [%rd62];
	fma.rn.f64 	%fd50, %fd48, %fd49, %fd52;
	st.global.f64 	[%rd3], %fd50;
$L__BB0_12:
	ret;

}


// ===== COMPILED SASS (sm_100) =====

	.target	sm_100

	.elftype	@"ET_EXEC"


//--------------------- .note.nv.tkinfo           --------------------------
	.section	.note.nv.tkinfo,"",@"SHT_NOTE"
	.sectionflags	@"SHF_NOTE_NV_TKINFO"
	.tkinfo
        /*0018*/ 	.word	0x00000002
        /*0030*/ 	.string	""
        /*0030*/ 	.string	"ptxas"
        /*0030*/ 	.string	"Cuda compilation tools, release 13.0, V13.0.88"
        /*0030*/ 	.string	"Build cuda_13.0.r13.0/compiler.36424714_0"
        /*0030*/ 	.string	"-arch sm_100 -m 64 "



//--------------------- .note.nv.cuinfo           --------------------------
	.section	.note.nv.cuinfo,"",@"SHT_NOTE"
	.sectionflags	@"SHF_NOTE_NV_CUINFO"
        /*0018*/ 	.short	0x0002
        /*001a*/ 	.short	0x0064
        /*001c*/ 	.short	0x0082
	.zero		2


//--------------------- .nv.info                  --------------------------
	.section	.nv.info,"",@"SHT_CUDA_INFO"
	.align	4


	//----- nvinfo : EIATTR_REGCOUNT
	.align		4
        /*0000*/ 	.byte	0x04, 0x2f
        /*0002*/ 	.short	(.L_1 - .L_0)
	.align		4
.L_0:
        /*0004*/ 	.word	index@(_Z9matMulGpuPdS_S_i)
        /*0008*/ 	.word	0x00000020


	//----- nvinfo : EIATTR_FRAME_SIZE
	.align		4
.L_1:
        /*000c*/ 	.byte	0x04, 0x11
        /*000e*/ 	.short	(.L_3 - .L_2)
	.align		4
.L_2:
        /*0010*/ 	.word	index@(_Z9matMulGpuPdS_S_i)
        /*0014*/ 	.word	0x00000000


	//----- nvinfo : EIATTR_MIN_STACK_SIZE
	.align		4
.L_3:
        /*0018*/ 	.byte	0x04, 0x12
        /*001a*/ 	.short	(.L_5 - .L_4)
	.align		4
.L_4:
        /*001c*/ 	.word	index@(_Z9matMulGpuPdS_S_i)
        /*0020*/ 	.word	0x00000000
.L_5:


//--------------------- .nv.compat                --------------------------
	.section	.nv.compat,"",@"SHT_CUDA_COMPAT_INFO"
	.align	4
        /*0000*/ 	.byte	0x02, 0x09, 0x00, 0x00, 0x02, 0x02, 0x01, 0x00, 0x02, 0x05, 0x05, 0x00, 0x03, 0x07, 0x01, 0x01
        /*0010*/ 	.byte	0x02, 0x03, 0x00, 0x00, 0x02, 0x06, 0x01, 0x00, 0x04, 0x0b, 0x08, 0x00, 0x01, 0x00, 0x00, 0x00
        /*0020*/ 	.byte	0x00, 0x00, 0x00, 0x00


//--------------------- .nv.info._Z9matMulGpuPdS_S_i --------------------------
	.section	.nv.info._Z9matMulGpuPdS_S_i,"",@"SHT_CUDA_INFO"
	.sectionflags	@""
	.align	4


	//----- nvinfo : EIATTR_CUDA_API_VERSION
	.align		4
        /*0000*/ 	.byte	0x04, 0x37
        /*0002*/ 	.short	(.L_7 - .L_6)
.L_6:
        /*0004*/ 	.word	0x00000082


	//----- nvinfo : EIATTR_KPARAM_INFO
	.align		4
.L_7:
        /*0008*/ 	.byte	0x04, 0x17
        /*000a*/ 	.short	(.L_9 - .L_8)
.L_8:
        /*000c*/ 	.word	0x00000000
        /*0010*/ 	.short	0x0003
        /*0012*/ 	.short	0x0018
        /*0014*/ 	.byte	0x00, 0xf0, 0x11, 0x00


	//----- nvinfo : EIATTR_KPARAM_INFO
	.align		4
.L_9:
        /*0018*/ 	.byte	0x04, 0x17
        /*001a*/ 	.short	(.L_11 - .L_10)
.L_10:
        /*001c*/ 	.word	0x00000000
        /*0020*/ 	.short	0x0002
        /*0022*/ 	.short	0x0010
        /*0024*/ 	.byte	0x00, 0xf5, 0x21, 0x00


	//----- nvinfo : EIATTR_KPARAM_INFO
	.align		4
.L_11:
        /*0028*/ 	.byte	0x04, 0x17
        /*002a*/ 	.short	(.L_13 - .L_12)
.L_12:
        /*002c*/ 	.word	0x00000000
        /*0030*/ 	.short	0x0001
        /*0032*/ 	.short	0x0008
        /*0034*/ 	.byte	0x00, 0xf5, 0x21, 0x00


	//----- nvinfo : EIATTR_KPARAM_INFO
	.align		4
.L_13:
        /*0038*/ 	.byte	0x04, 0x17
        /*003a*/ 	.short	(.L_15 - .L_14)
.L_14:
        /*003c*/ 	.word	0x00000000
        /*0040*/ 	.short	0x0000
        /*0042*/ 	.short	0x0000
        /*0044*/ 	.byte	0x00, 0xf5, 0x21, 0x00


	//----- nvinfo : EIATTR_SPARSE_MMA_MASK
	.align		4
.L_15:
        /*0048*/ 	.byte	0x03, 0x50
        /*004a*/ 	.short	0x0000


	//----- nvinfo : EIATTR_MAXREG_COUNT
	.align		4
        /*004c*/ 	.byte	0x03, 0x1b
        /*004e*/ 	.short	0x00ff


	//----- nvinfo : EIATTR_MERCURY_ISA_VERSION
	.align		4
        /*0050*/ 	.byte	0x03, 0x5f
        /*0052*/ 	.short	0x0101


	//----- nvinfo : EIATTR_VRC_CTA_INIT_COUNT
	.align		4
        /*0054*/ 	.byte	0x02, 0x4a
	.zero		1
	.zero		1


	//----- nvinfo : EIATTR_EXIT_INSTR_OFFSETS
	.align		4
        /*0058*/ 	.byte	0x04, 0x1c
        /*005a*/ 	.short	(.L_17 - .L_16)


	//   ....[0]....
.L_16:
        /*005c*/ 	.word	0x000000b0


	//   ....[1]....
        /*0060*/ 	.word	0x000005c0


	//   ....[2]....
        /*0064*/ 	.word	0x00000830


	//   ....[3]....
        /*0068*/ 	.word	0x000009e0


	//   ....[4]....
        /*006c*/ 	.word	0x00000a90


	//----- nvinfo : EIATTR_CBANK_PARAM_SIZE
	.align		4
.L_17:
        /*0070*/ 	.byte	0x03, 0x19
        /*0072*/ 	.short	0x001c


	//----- nvinfo : EIATTR_PARAM_CBANK
	.align		4
        /*0074*/ 	.byte	0x04, 0x0a
        /*0076*/ 	.short	(.L_19 - .L_18)
	.align		4
.L_18:
        /*0078*/ 	.word	index@(.nv.constant0._Z9matMulGpuPdS_S_i)
        /*007c*/ 	.short	0x0380
        /*007e*/ 	.short	0x001c


	//----- nvinfo : EIATTR_SW_WAR
	.align		4
.L_19:
        /*0080*/ 	.byte	0x04, 0x36
        /*0082*/ 	.short	(.L_21 - .L_20)
.L_20:
        /*0084*/ 	.word	0x00000008
.L_21:


//--------------------- .nv.callgraph             --------------------------
	.section	.nv.callgraph,"",@"SHT_CUDA_CALLGRAPH"
	.align	4
	.sectionentsize	8
	.align		4
        /*0000*/ 	.word	0x00000000
	.align		4
        /*0004*/ 	.word	0xffffffff
	.align		4
        /*0008*/ 	.word	0x00000000
	.align		4
        /*000c*/ 	.word	0xfffffffe
	.align		4
        /*0010*/ 	.word	0x00000000
	.align		4
        /*0014*/ 	.word	0xfffffffd
	.align		4
        /*0018*/ 	.word	0x00000000
	.align		4
        /*001c*/ 	.word	0xfffffffc


//--------------------- .text._Z9matMulGpuPdS_S_i --------------------------
	.section	.text._Z9matMulGpuPdS_S_i,"ax",@progbits
	.align	128
        .global         _Z9matMulGpuPdS_S_i
        .type           _Z9matMulGpuPdS_S_i,@function
        .size           _Z9matMulGpuPdS_S_i,(.L_x_5 - _Z9matMulGpuPdS_S_i)
        .other          _Z9matMulGpuPdS_S_i,@"STO_CUDA_ENTRY STV_DEFAULT"
_Z9matMulGpuPdS_S_i:
.text._Z9matMulGpuPdS_S_i:
[----:B------:R-:W-:Y:S01]  /*0000*/  LDC R1, c[0x0][0x37c] ;  /* 0x0000df00ff017b82 */ /* 0x000fe20000000800 */
[----:B------:R-:W0:Y:S01]  /*0010*/  S2R R2, SR_TID.Y ;  /* 0x0000000000027919 */ /* 0x000e220000002200 */
[----:B------:R-:W0:Y:S06]  /*0020*/  LDCU UR4, c[0x0][0x364] ;  /* 0x00006c80ff0477ac */ /* 0x000e2c0008000800 */
[----:B------:R-:W1:Y:S01]  /*0030*/  LDC R0, c[0x0][0x398] ;  /* 0x0000e600ff007b82 */ /* 0x000e620000000800 */
[----:B------:R-:W2:Y:S01]  /*0040*/  S2R R3, SR_TID.X ;  /* 0x0000000000037919 */ /* 0x000ea20000002100 */
[----:B------:R-:W2:Y:S01]  /*0050*/  LDCU UR5, c[0x0][0x360] ;  /* 0x00006c00ff0577ac */ /* 0x000ea20008000800 */
[----:B-1----:R-:W-:Y:S01]  /*0060*/  ISETP.GE.AND P0, PT, R0, 0x1, PT ;  /* 0x000000010000780c */ /* 0x002fe20003f06270 */
[----:B0-----:R-:W-:-:S02]  /*0070*/  IMAD R2, R2, UR4, R2 ;  /* 0x0000000402027c24 */ /* 0x001fc4000f8e0202 */
[----:B--2---:R-:W-:-:S05]  /*0080*/  IMAD R3, R3, UR5, R3 ;  /* 0x0000000503037c24 */ /* 0x004fca000f8e0203 */
[----:B------:R-:W-:-:S04]  /*0090*/  VIMNMX R5, PT, PT, R2, R3, !PT ;  /* 0x0000000302057248 */ /* 0x000fc80007fe0100 */
[----:B------:R-:W-:-:S13]  /*00a0*/  ISETP.GE.OR P0, PT, R5, R0, !P0 ;  /* 0x000000000500720c */ /* 0x000fda0004706670 */
[----:B------:R-:W-:Y:S05]  /*00b0*/  @P0 EXIT ;  /* 0x000000000000094d */ /* 0x000fea0003800000 */
[----:B------:R-:W0:Y:S01]  /*00c0*/  LDC.64 R10, c[0x0][0x390] ;  /* 0x0000e400ff0a7b82 */ /* 0x000e220000000a00 */
[----:B------:R-:W1:Y:S01]  /*00d0*/  LDCU.64 UR4, c[0x0][0x358] ;  /* 0x00006b00ff0477ac */ /* 0x000e620008000a00 */
[----:B------:R-:W-:Y:S01]  /*00e0*/  IMAD R2, R2, R0, RZ ;  /* 0x0000000002027224 */ /* 0x000fe200078e02ff */
[C---:B------:R-:W-:Y:S02]  /*00f0*/  ISETP.GE.U32.AND P1, PT, R0.reuse, 0x8, PT ;  /* 0x000000080000780c */ /* 0x040fe40003f26070 */
[----:B------:R-:W-:Y:S02]  /*0100*/  LOP3.LUT R4, R0, 0x7, RZ, 0xc0, !PT ;  /* 0x0000000700047812 */ /* 0x000fe400078ec0ff */
[----:B------:R-:W-:Y:S02]  /*0110*/  IADD3 R5, PT, PT, R3, R2, RZ ;  /* 0x0000000203057210 */ /* 0x000fe40007ffe0ff */
[----:B------:R-:W-:-:S03]  /*0120*/  ISETP.NE.AND P0, PT, R4, RZ, PT ;  /* 0x000000ff0400720c */ /* 0x000fc60003f05270 */
[----:B0-----:R-:W-:-:S04]  /*0130*/  IMAD.WIDE.U32 R10, R5, 0x8, R10 ;  /* 0x00000008050a7825 */ /* 0x001fc800078e000a */
[----:B------:R-:W-:Y:S01]  /*0140*/  IMAD.MOV.U32 R5, RZ, RZ, RZ ;  /* 0x000000ffff057224 */ /* 0x000fe200078e00ff */
[----:B-1----:R0:W5:Y:S01]  /*0150*/  LDG.E.64 R20, desc[UR4][R10.64] ;  /* 0x000000040a147981 */ /* 0x002162000c1e1b00 */
[----:B------:R-:W-:Y:S05]  /*0160*/  @!P1 BRA `(.L_x_0) ;  /* 0x0000000400149947 */ /* 0x000fea0003800000 */
[----:B------:R-:W1:Y:S01]  /*0170*/  LDC.64 R6, c[0x0][0x380] ;  /* 0x0000e000ff067b82 */ /* 0x000e620000000a00 */
[C---:B------:R-:W-:Y:S01]  /*0180*/  LOP3.LUT R5, R0.reuse, 0x7ffffff8, RZ, 0xc0, !PT ;  /* 0x7ffffff800057812 */ /* 0x040fe200078ec0ff */
[C-C-:B------:R-:W-:Y:S01]  /*0190*/  IMAD R23, R0.reuse, 0x2, R3.reuse ;  /* 0x0000000200177824 */ /* 0x140fe200078e0203 */
[C---:B------:R-:W-:Y:S01]  /*01a0*/  SHF.L.U32 R22, R0.reuse, 0x3, RZ ;  /* 0x0000000300167819 */ /* 0x040fe200000006ff */
[C-C-:B------:R-:W-:Y:S01]  /*01b0*/  IMAD R25, R0.reuse, 0x3, R3.reuse ;  /* 0x0000000300197824 */ /* 0x140fe200078e0203 */
[C---:B------:R-:W-:Y:S01]  /*01c0*/  LEA R27, R0.reuse, R3, 0x2 ;  /* 0x00000003001b7211 */ /* 0x040fe200078e10ff */
[C-C-:B------:R-:W-:Y:S02]  /*01d0*/  IMAD R29, R0.reuse, 0x5, R3.reuse ;  /* 0x00000005001d7824 */ /* 0x140fe400078e0203 */
[----:B------:R-:W2:Y:S01]  /*01e0*/  LDC.64 R8, c[0x0][0x388] ;  /* 0x0000e200ff087b82 */ /* 0x000ea20000000a00 */
[C-C-:B------:R-:W-:Y:S02]  /*01f0*/  IMAD R24, R0.reuse, 0x6, R3.reuse ;  /* 0x0000000600187824 */ /* 0x140fe400078e0203 */
[----:B------:R-:W-:-:S02]  /*0200*/  IMAD R26, R0, 0x7, R3 ;  /* 0x00000007001a7824 */ /* 0x000fc400078e0203 */
[----:B-1----:R-:W-:-:S03]  /*0210*/  IMAD.WIDE.U32 R6, R2, 0x8, R6 ;  /* 0x0000000802067825 */ /* 0x002fc600078e0006 */
[----:B------:R-:W-:Y:S02]  /*0220*/  IADD3 R28, P1, PT, R6, 0x20, RZ ;  /* 0x00000020061c7810 */ /* 0x000fe40007f3e0ff */
[----:B------:R-:W-:Y:S01]  /*0230*/  IADD3 R6, PT, PT, -R5, RZ, RZ ;  /* 0x000000ff05067210 */ /* 0x000fe20007ffe1ff */
[----:B--2---:R-:W-:Y:S01]  /*0240*/  IMAD.WIDE.U32 R12, R3, 0x8, R8 ;  /* 0x00000008030c7825 */ /* 0x004fe200078e0008 */
[----:B------:R-:W-:-:S03]  /*0250*/  IADD3.X R15, PT, PT, RZ, R7, RZ, P1, !PT ;  /* 0x00000007ff0f7210 */ /* 0x000fc60000ffe4ff */
[----:B------:R-:W-:-:S07]  /*0260*/  IMAD.IADD R7, R3, 0x1, R0 ;  /* 0x0000000103077824 */ /* 0x000fce00078e0200 */
.L_x_1:
[----:B------:R-:W-:Y:S01]  /*0270*/  IMAD.MOV.U32 R14, RZ, RZ, R28 ;  /* 0x000000ffff0e7224 */ /* 0x000fe200078e001c */
[----:B------:R-:W2:Y:S04]  /*0280*/  LDG.E.64 R18, desc[UR4][R12.64] ;  /* 0x000000040c127981 */ /* 0x000ea8000c1e1b00 */
[----:B-1----:R-:W2:Y:S02]  /*0290*/  LDG.E.64 R16, desc[UR4][R14.64+-0x20] ;  /* 0xffffe0040e107981 */ /* 0x002ea4000c1e1b00 */
[----:B--2--5:R-:W-:Y:S01]  /*02a0*/  DFMA R18, R16, R18, R20 ;  /* 0x000000121012722b */ /* 0x024fe20000000014 */
[----:B------:R-:W-:-:S06]  /*02b0*/  IMAD.WIDE.U32 R20, R7, 0x8, R8 ;  /* 0x0000000807147825 */ /* 0x000fcc00078e0008 */
[----:B------:R1:W-:Y:S04]  /*02c0*/  STG.E.64 desc[UR4][R10.64], R18 ;  /* 0x000000120a007986 */ /* 0x0003e8000c101b04 */
[----:B------:R-:W2:Y:S04]  /*02d0*/  LDG.E.64 R20, desc[UR4][R20.64] ;  /* 0x0000000414147981 */ /* 0x000ea8000c1e1b00 */
[----:B------:R-:W2:Y:S02]  /*02e0*/  LDG.E.64 R16, desc[UR4][R14.64+-0x18] ;  /* 0xffffe8040e107981 */ /* 0x000ea4000c1e1b00 */
[----:B--2---:R-:W-:Y:S01]  /*02f0*/  DFMA R20, R16, R20, R18 ;  /* 0x000000141014722b */ /* 0x004fe20000000012 */
[----:B------:R-:W-:-:S06]  /*0300*/  IMAD.WIDE.U32 R16, R23, 0x8, R8 ;  /* 0x0000000817107825 */ /* 0x000fcc00078e0008 */
[----:B------:R2:W-:Y:S04]  /*0310*/  STG.E.64 desc[UR4][R10.64], R20 ;  /* 0x000000140a007986 */ /* 0x0005e8000c101b04 */
[----:B-1----:R-:W3:Y:S04]  /*0320*/  LDG.E.64 R18, desc[UR4][R16.64] ;  /* 0x0000000410127981 */ /* 0x002ee8000c1e1b00 */
[----:B------:R-:W3:Y:S02]  /*0330*/  LDG.E.64 R16, desc[UR4][R14.64+-0x10] ;  /* 0xfffff0040e107981 */ /* 0x000ee4000c1e1b00 */
[----:B---3--:R-:W-:Y:S01]  /*0340*/  DFMA R18, R16, R18, R20 ;  /* 0x000000121012722b */ /* 0x008fe20000000014 */
[----:B------:R-:W-:-:S06]  /*0350*/  IMAD.WIDE.U32 R16, R25, 0x8, R8 ;  /* 0x0000000819107825 */ /* 0x000fcc00078e0008 */
[----:B------:R1:W-:Y:S04]  /*0360*/  STG.E.64 desc[UR4][R10.64], R18 ;  /* 0x000000120a007986 */ /* 0x0003e8000c101b04 */
[----:B--2---:R-:W2:Y:S04]  /*0370*/  LDG.E.64 R20, desc[UR4][R16.64] ;  /* 0x0000000410147981 */ /* 0x004ea8000c1e1b00 */
[----:B------:R-:W2:Y:S02]  /*0380*/  LDG.E.64 R16, desc[UR4][R14.64+-0x8] ;  /* 0xfffff8040e107981 */ /* 0x000ea4000c1e1b00 */
[----:B--2---:R-:W-:Y:S01]  /*0390*/  DFMA R20, R16, R20, R18 ;  /* 0x000000141014722b */ /* 0x004fe20000000012 */
[----:B-1----:R-:W-:-:S06]  /*03a0*/  IMAD.WIDE.U32 R18, R27, 0x8, R8 ;  /* 0x000000081b127825 */ /* 0x002fcc00078e0008 */
[----:B------:R1:W-:Y:S04]  /*03b0*/  STG.E.64 desc[UR4][R10.64], R20 ;  /* 0x000000140a007986 */ /* 0x0003e8000c101b04 */
[----:B------:R-:W2:Y:S04]  /*03c0*/  LDG.E.64 R18, desc[UR4][R18.64] ;  /* 0x0000000412127981 */ /* 0x000ea8000c1e1b00 */
[----:B------:R-:W2:Y:S02]  /*03d0*/  LDG.E.64 R16, desc[UR4][R14.64] ;  /* 0x000000040e107981 */ /* 0x000ea4000c1e1b00 */
[----:B--2---:R-:W-:Y:S01]  /*03e0*/  DFMA R18, R16, R18, R20 ;  /* 0x000000121012722b */ /* 0x004fe20000000014 */
[----:B-1----:R-:W-:-:S06]  /*03f0*/  IMAD.WIDE.U32 R20, R29, 0x8, R8 ;  /* 0x000000081d147825 */ /* 0x002fcc00078e0008 */
[----:B------:R1:W-:Y:S04]  /*0400*/  STG.E.64 desc[UR4][R10.64], R18 ;  /* 0x000000120a007986 */ /* 0x0003e8000c101b04 */
[----:B------:R-:W2:Y:S04]  /*0410*/  LDG.E.64 R20, desc[UR4][R20.64] ;  /* 0x0000000414147981 */ /* 0x000ea8000c1e1b00 */
[----:B------:R-:W2:Y:S02]  /*0420*/  LDG.E.64 R16, desc[UR4][R14.64+0x8] ;  /* 0x000008040e107981 */ /* 0x000ea4000c1e1b00 */
[----:B--2---:R-:W-:Y:S01]  /*0430*/  DFMA R20, R16, R20, R18 ;  /* 0x000000141014722b */ /* 0x004fe20000000012 */
[----:B------:R-:W-:-:S06]  /*0440*/  IMAD.WIDE.U32 R16, R24, 0x8, R8 ;  /* 0x0000000818107825 */ /* 0x000fcc00078e0008 */
[----:B------:R2:W-:Y:S04]  /*0450*/  STG.E.64 desc[UR4][R10.64], R20 ;  /* 0x000000140a007986 */ /* 0x0005e8000c101b04 */
[----:B------:R-:W3:Y:S04]  /*0460*/  LDG.E.64 R16, desc[UR4][R16.64] ;  /* 0x0000000410107981 */ /* 0x000ee8000c1e1b00 */
[----:B-1----:R-:W3:Y:S01]  /*0470*/  LDG.E.64 R18, desc[UR4][R14.64+0x10] ;  /* 0x000010040e127981 */ /* 0x002ee2000c1e1b00 */
[----:B------:R-:W-:Y:S01]  /*0480*/  IADD3 R28, P1, PT, R14, 0x40, RZ ;  /* 0x000000400e1c7810 */ /* 0x000fe20007f3e0ff */
[----:B---3--:R-:W-:Y:S01]  /*0490*/  DFMA R16, R18, R16, R20 ;  /* 0x000000101210722b */ /* 0x008fe20000000014 */
[----:B------:R-:W-:-:S06]  /*04a0*/  IMAD.WIDE.U32 R18, R26, 0x8, R8 ;  /* 0x000000081a127825 */ /* 0x000fcc00078e0008 */
[----:B------:R1:W-:Y:S04]  /*04b0*/  STG.E.64 desc[UR4][R10.64], R16 ;  /* 0x000000100a007986 */ /* 0x0003e8000c101b04 */
[----:B------:R-:W3:Y:S04]  /*04c0*/  LDG.E.64 R18, desc[UR4][R18.64] ;  /* 0x0000000412127981 */ /* 0x000ee8000c1e1b00 */
[----:B--2---:R2:W3:Y:S01]  /*04d0*/  LDG.E.64 R20, desc[UR4][R14.64+0x18] ;  /* 0x000018040e147981 */ /* 0x0044e2000c1e1b00 */
[----:B------:R-:W-:Y:S01]  /*04e0*/  IADD3 R6, PT, PT, R6, 0x8, RZ ;  /* 0x0000000806067810 */ /* 0x000fe20007ffe0ff */
[C---:B------:R-:W-:Y:S01]  /*04f0*/  IMAD.IADD R7, R22.reuse, 0x1, R7 ;  /* 0x0000000116077824 */ /* 0x040fe200078e0207 */
[C---:B------:R-:W-:Y:S01]  /*0500*/  IADD3 R23, PT, PT, R22.reuse, R23, RZ ;  /* 0x0000001716177210 */ /* 0x040fe20007ffe0ff */
[C---:B------:R-:W-:Y:S01]  /*0510*/  IMAD.IADD R27, R22.reuse, 0x1, R27 ;  /* 0x00000001161b7824 */ /* 0x040fe200078e021b */
[C---:B------:R-:W-:Y:S01]  /*0520*/  IADD3 R25, PT, PT, R22.reuse, R25, RZ ;  /* 0x0000001916197210 */ /* 0x040fe20007ffe0ff */
[C---:B------:R-:W-:Y:S01]  /*0530*/  IMAD.IADD R26, R22.reuse, 0x1, R26 ;  /* 0x00000001161a7824 */ /* 0x040fe200078e021a */
[C---:B------:R-:W-:Y:S01]  /*0540*/  IADD3 R29, PT, PT, R22.reuse, R29, RZ ;  /* 0x0000001d161d7210 */ /* 0x040fe20007ffe0ff */
[C---:B------:R-:W-:Y:S01]  /*0550*/  IMAD.WIDE.U32 R12, R22.reuse, 0x8, R12 ;  /* 0x00000008160c7825 */ /* 0x040fe200078e000c */
[----:B------:R-:W-:-:S02]  /*0560*/  IADD3 R24, PT, PT, R22, R24, RZ ;  /* 0x0000001816187210 */ /* 0x000fc40007ffe0ff */
[----:B--2---:R-:W-:Y:S02]  /*0570*/  IADD3.X R15, PT, PT, RZ, R15, RZ, P1, !PT ;  /* 0x0000000fff0f7210 */ /* 0x004fe40000ffe4ff */
[----:B------:R-:W-:Y:S01]  /*0580*/  ISETP.NE.AND P1, PT, R6, RZ, PT ;  /* 0x000000ff0600720c */ /* 0x000fe20003f25270 */
[----:B---3--:R-:W-:-:S07]  /*0590*/  DFMA R20, R20, R18, R16 ;  /* 0x000000121414722b */ /* 0x008fce0000000010 */
[----:B------:R1:W-:Y:S05]  /*05a0*/  STG.E.64 desc[UR4][R10.64], R20 ;  /* 0x000000140a007986 */ /* 0x0003ea000c101b04 */
[----:B------:R-:W-:Y:S05]  /*05b0*/  @P1 BRA `(.L_x_1) ;  /* 0xfffffffc002c1947 */ /* 0x000fea000383ffff */
.L_x_0:
[----:B------:R-:W-:Y:S05]  /*05c0*/  @!P0 EXIT ;  /* 0x000000000000894d */ /* 0x000fea0003800000 */
[----:B------:R-:W-:Y:S02]  /*05d0*/  ISETP.GE.U32.AND P1, PT, R4, 0x4, PT ;  /* 0x000000040400780c */ /* 0x000fe40003f26070 */
[----:B------:R-:W-:-:S04]  /*05e0*/  LOP3.LUT R22, R0, 0x3, RZ, 0xc0, !PT ;  /* 0x0000000300167812 */ /* 0x000fc800078ec0ff */
[----:B------:R-:W-:-:S07]  /*05f0*/  ISETP.NE.AND P0, PT, R22, RZ, PT ;  /* 0x000000ff1600720c */ /* 0x000fce0003f05270 */
[----:B------:R-:W-:Y:S06]  /*0600*/  @!P1 BRA `(.L_x_2) ;  /* 0x0000000000889947 */ /* 0x000fec0003800000 */
[----:B------:R-:W2:Y:S01]  /*0610*/  LDC.64 R6, c[0x0][0x388] ;  /* 0x0000e200ff067b82 */ /* 0x000ea20000000a00 */
[----:B------:R-:W-:Y:S01]  /*0620*/  IADD3 R9, PT, PT, R2, R5, RZ ;  /* 0x0000000502097210 */ /* 0x000fe20007ffe0ff */
[----:B------:R-:W-:Y:S01]  /*0630*/  IMAD R19, R5, R0, R3 ;  /* 0x0000000005137224 */ /* 0x000fe200078e0203 */
[----:B------:R-:W3:Y:S05]  /*0640*/  LDCU.64 UR6, c[0x0][0x380] ;  /* 0x00007000ff0677ac */ /* 0x000eea0008000a00 */
[----:B-1----:R-:W1:Y:S01]  /*0650*/  LDC.64 R16, c[0x0][0x380] ;  /* 0x0000e000ff107b82 */ /* 0x002e620000000a00 */
[----:B--2---:R-:W-:-:S06]  /*0660*/  IMAD.WIDE.U32 R14, R19, 0x8, R6 ;  /* 0x00000008130e7825 */ /* 0x004fcc00078e0006 */
[----:B------:R-:W2:Y:S01]  /*0670*/  LDG.E.64 R14, desc[UR4][R14.64] ;  /* 0x000000040e0e7981 */ /* 0x000ea2000c1e1b00 */
[----:B-1----:R-:W-:-:S05]  /*0680*/  IMAD.WIDE.U32 R16, R9, 0x8, R16 ;  /* 0x0000000809107825 */ /* 0x002fca00078e0010 */
[----:B------:R-:W2:Y:S01]  /*0690*/  LDG.E.64 R12, desc[UR4][R16.64] ;  /* 0x00000004100c7981 */ /* 0x000ea2000c1e1b00 */
[----:B------:R-:W-:Y:S01]  /*06a0*/  IADD3 R4, P1, PT, R2, R5, RZ ;  /* 0x0000000502047210 */ /* 0x000fe20007f3e0ff */
[----:B------:R-:W-:-:S03]  /*06b0*/  IMAD.IADD R23, R19, 0x1, R0 ;  /* 0x0000000113177824 */ /* 0x000fc600078e0200 */
[----:B------:R-:W-:Y:S02]  /*06c0*/  IADD3.X R9, PT, PT, RZ, RZ, RZ, P1, !PT ;  /* 0x000000ffff097210 */ /* 0x000fe40000ffe4ff */
[----:B---3--:R-:W-:Y:S01]  /*06d0*/  LEA R8, P1, R4, UR6, 0x3 ;  /* 0x0000000604087c11 */ /* 0x008fe2000f8218ff */
[----:B------:R-:W-:-:S03]  /*06e0*/  IMAD.WIDE.U32 R18, R23, 0x8, R6 ;  /* 0x0000000817127825 */ /* 0x000fc600078e0006 */
[----:B------:R-:W-:Y:S01]  /*06f0*/  LEA.HI.X R9, R4, UR7, R9, 0x3, P1 ;  /* 0x0000000704097c11 */ /* 0x000fe200088f1c09 */
[----:B--2--5:R-:W-:-:S07]  /*0700*/  DFMA R12, R12, R14, R20 ;  /* 0x0000000e0c0c722b */ /* 0x024fce0000000014 */
[----:B------:R2:W-:Y:S04]  /*0710*/  STG.E.64 desc[UR4][R10.64], R12 ;  /* 0x0000000c0a007986 */ /* 0x0005e8000c101b04 */
[----:B------:R-:W3:Y:S04]  /*0720*/  LDG.E.64 R18, desc[UR4][R18.64] ;  /* 0x0000000412127981 */ /* 0x000ee8000c1e1b00 */
[----:B------:R-:W3:Y:S01]  /*0730*/  LDG.E.64 R14, desc[UR4][R8.64+0x8] ;  /* 0x00000804080e7981 */ /* 0x000ee2000c1e1b00 */
[----:B------:R-:W-:-:S05]  /*0740*/  IADD3 R23, PT, PT, R23, R0, RZ ;  /* 0x0000000017177210 */ /* 0x000fca0007ffe0ff */
[----:B------:R-:W-:Y:S01]  /*0750*/  IMAD.WIDE.U32 R24, R23, 0x8, R6 ;  /* 0x0000000817187825 */ /* 0x000fe200078e0006 */
[----:B---3--:R-:W-:-:S07]  /*0760*/  DFMA R14, R14, R18, R12 ;  /* 0x000000120e0e722b */ /* 0x008fce000000000c */
        /* <DEDUP_REMOVED lines=9> */
[----:B------:R-:W-:Y:S01]  /*0800*/  VIADD R5, R5, 0x4 ;  /* 0x0000000405057836 */ /* 0x000fe20000000000 */
[----:B---3--:R-:W-:-:S07]  /*0810*/  DFMA R20, R20, R6, R16 ;  /* 0x000000061414722b */ /* 0x008fce0000000010 */
[----:B------:R2:W-:Y:S04]  /*0820*/  STG.E.64 desc[UR4][R10.64], R20 ;  /* 0x000000140a007986 */ /* 0x0005e8000c101b04 */
.L_x_2:
[----:B------:R-:W-:Y:S05]  /*0830*/  @!P0 EXIT ;  /* 0x000000000000894d */ /* 0x000fea0003800000 */
[----:B------:R-:W-:Y:S02]  /*0840*/  ISETP.NE.AND P1, PT, R22, 0x1, PT ;  /* 0x000000011600780c */ /* 0x000fe40003f25270 */
[----:B------:R-:W-:-:S04]  /*0850*/  LOP3.LUT R4, R0, 0x1, RZ, 0xc0, !PT ;  /* 0x0000000100047812 */ /* 0x000fc800078ec0ff */
[----:B------:R-:W-:-:S07]  /*0860*/  ISETP.NE.U32.AND P0, PT, R4, 0x1, PT ;  /* 0x000000010400780c */ /* 0x000fce0003f05070 */
[----:B------:R-:W-:Y:S06]  /*0870*/  @!P1 BRA `(.L_x_3) ;  /* 0x0000000000589947 */ /* 0x000fec0003800000 */
[----:B------:R-:W3:Y:S01]  /*0880*/  LDC.64 R6, c[0x0][0x388] ;  /* 0x0000e200ff067b82 */ /* 0x000ee20000000a00 */
[----:B-12---:R-:W-:Y:S01]  /*0890*/  IADD3 R17, PT, PT, R2, R5, RZ ;  /* 0x0000000502117210 */ /* 0x006fe20007ffe0ff */
[----:B------:R-:W-:Y:S01]  /*08a0*/  IMAD R19, R5, R0, R3 ;  /* 0x0000000005137224 */ /* 0x000fe200078e0203 */
[----:B------:R-:W1:Y:S05]  /*08b0*/  LDCU.64 UR6, c[0x0][0x380] ;  /* 0x00007000ff0677ac */ /* 0x000e6a0008000a00 */
[----:B------:R-:W2:Y:S01]  /*08c0*/  LDC.64 R8, c[0x0][0x380] ;  /* 0x0000e000ff087b82 */ /* 0x000ea20000000a00 */
[----:B---3--:R-:W-:-:S06]  /*08d0*/  IMAD.WIDE.U32 R14, R19, 0x8, R6 ;  /* 0x00000008130e7825 */ /* 0x008fcc00078e0006 */
[----:B------:R-:W3:Y:S01]  /*08e0*/  LDG.E.64 R14, desc[UR4][R14.64] ;  /* 0x000000040e0e7981 */ /* 0x000ee2000c1e1b00 */
[----:B--2---:R-:W-:-:S05]  /*08f0*/  IMAD.WIDE.U32 R16, R17, 0x8, R8 ;  /* 0x0000000811107825 */ /* 0x004fca00078e0008 */
[----:B------:R-:W3:Y:S01]  /*0900*/  LDG.E.64 R12, desc[UR4][R16.64] ;  /* 0x00000004100c7981 */ /* 0x000ee2000c1e1b00 */
[----:B------:R-:W-:Y:S01]  /*0910*/  IADD3 R4, P1, PT, R2, R5, RZ ;  /* 0x0000000502047210 */ /* 0x000fe20007f3e0ff */
[----:B------:R-:W-:-:S03]  /*0920*/  IMAD.IADD R19, R19, 0x1, R0 ;  /* 0x0000000113137824 */ /* 0x000fc600078e0200 */
[----:B------:R-:W-:Y:S02]  /*0930*/  IADD3.X R9, PT, PT, RZ, RZ, RZ, P1, !PT ;  /* 0x000000ffff097210 */ /* 0x000fe40000ffe4ff */
[----:B-1----:R-:W-:Y:S01]  /*0940*/  LEA R8, P1, R4, UR6, 0x3 ;  /* 0x0000000604087c11 */ /* 0x002fe2000f8218ff */
[----:B------:R-:W-:-:S03]  /*0950*/  IMAD.WIDE.U32 R6, R19, 0x8, R6 ;  /* 0x0000000813067825 */ /* 0x000fc600078e0006 */
[----:B------:R-:W-:Y:S01]  /*0960*/  LEA.HI.X R9, R4, UR7, R9, 0x3, P1 ;  /* 0x0000000704097c11 */ /* 0x000fe200088f1c09 */
[----:B---3-5:R-:W-:-:S07]  /*0970*/  DFMA R12, R12, R14, R20 ;  /* 0x0000000e0c0c722b */ /* 0x028fce0000000014 */
[----:B------:R3:W-:Y:S04]  /*0980*/  STG.E.64 desc[UR4][R10.64], R12 ;  /* 0x0000000c0a007986 */ /* 0x0007e8000c101b04 */
[----:B------:R-:W2:Y:S04]  /*0990*/  LDG.E.64 R20, desc[UR4][R6.64] ;  /* 0x0000000406147981 */ /* 0x000ea8000c1e1b00 */
[----:B------:R-:W2:Y:S01]  /*09a0*/  LDG.E.64 R8, desc[UR4][R8.64+0x8] ;  /* 0x0000080408087981 */ /* 0x000ea2000c1e1b00 */
[----:B------:R-:W-:Y:S01]  /*09b0*/  IADD3 R5, PT, PT, R5, 0x2, RZ ;  /* 0x0000000205057810 */ /* 0x000fe20007ffe0ff */
[----:B--2---:R-:W-:-:S07]  /*09c0*/  DFMA R20, R8, R20, R12 ;  /* 0x000000140814722b */ /* 0x004fce000000000c */
[----:B------:R3:W-:Y:S04]  /*09d0*/  STG.E.64 desc[UR4][R10.64], R20 ;  /* 0x000000140a007986 */ /* 0x0007e8000c101b04 */
.L_x_3:
[----:B------:R-:W-:Y:S05]  /*09e0*/  @P0 EXIT ;  /* 0x000000000000094d */ /* 0x000fea0003800000 */
[----:B------:R-:W4:Y:S01]  /*09f0*/  LDC.64 R6, c[0x0][0x380] ;  /* 0x0000e000ff067b82 */ /* 0x000f220000000a00 */
[----:B--23--:R-:W-:Y:S01]  /*0a00*/  IADD3 R13, PT, PT, R2, R5, RZ ;  /* 0x00000005020d7210 */ /* 0x00cfe20007ffe0ff */
[----:B------:R-:W-:-:S06]  /*0a10*/  IMAD R5, R5, R0, R3 ;  /* 0x0000000005057224 */ /* 0x000fcc00078e0203 */
[----:B------:R-:W2:Y:S01]  /*0a20*/  LDC.64 R8, c[0x0][0x388] ;  /* 0x0000e200ff087b82 */ /* 0x000ea20000000a00 */
[----:B----4-:R-:W-:-:S06]  /*0a30*/  IMAD.WIDE.U32 R2, R13, 0x8, R6 ;  /* 0x000000080d027825 */ /* 0x010fcc00078e0006 */
[----:B------:R-:W1:Y:S01]  /*0a40*/  LDG.E.64 R2, desc[UR4][R2.64] ;  /* 0x0000000402027981 */ /* 0x000e62000c1e1b00 */
[----:B--2---:R-:W-:-:S06]  /*0a50*/  IMAD.WIDE.U32 R4, R5, 0x8, R8 ;  /* 0x0000000805047825 */ /* 0x004fcc00078e0008 */
[----:B------:R-:W1:Y:S02]  /*0a60*/  LDG.E.64 R4, desc[UR4][R4.64] ;  /* 0x0000000404047981 */ /* 0x000e64000c1e1b00 */
[----:B-1---5:R-:W-:-:S07]  /*0a70*/  DFMA R20, R2, R4, R20 ;  /* 0x000000040214722b */ /* 0x022fce0000000014 */
[----:B------:R-:W-:Y:S01]  /*0a80*/  STG.E.64 desc[UR4][R10.64], R20 ;  /* 0x000000140a007986 */ /* 0x000fe2000c101b04 */
[----:B------:R-:W-:Y:S05]  /*0a90*/  EXIT ;  /* 0x000000000000794d */ /* 0x000fea0003800000 */
.L_x_4:
[----:B------:R-:W-:-:S00]  /*0aa0*/  BRA `(.L_x_4) ;  /* 0xfffffffc00fc7947 */ /* 0x000fc0000383ffff */
[----:B------:R-:W-:-:S00]  /*0ab0*/  NOP ;  /* 0x0000000000007918 */ /* 0x000fc00000000000 */
        /* <DEDUP_REMOVED lines=12> */
.L_x_5:


//--------------------- .nv.shared.reserved.0     --------------------------
	.section	.nv.shared.reserved.0,"aw",@nobits
	.weak		__nv_reservedSMEM_offset_0_alias
	.size		__nv_reservedSMEM_offset_0_alias, 0, 64
	.other		__nv_reservedSMEM_offset_0_alias,@"STO_CUDA_RESERVED_SHARED STV_DEFAULT"
__nv_reservedSMEM_offset_0_alias:
	.zero		0
	.zero		64


//--------------------- .nv.constant0._Z9matMulGpuPdS_S_i --------------------------
	.section	.nv.constant0._Z9matMulGpuPdS_S_i,"a",@progbits
	.sectionflags	@""
	.align	4
.nv.constant0._Z9matMulGpuPdS_S_i:
	.zero		924


//--------------------- SYMBOLS --------------------------

	.type		.nv.reservedSmem.offset0,@object
	.size		.nv.reservedSmem.offset0,0x4
